//
// Generated by NVIDIA NVVM Compiler
//
// Compiler Build ID: CL-36424714
// Cuda compilation tools, release 13.0, V13.0.88
// Based on NVVM 20.0.0
//

.version 9.0
.target sm_100
.address_size 64

	// .globl	_Z21matrixAddition_kernelPfS_S_i

.visible .entry _Z21matrixAddition_kernelPfS_S_i(
	.param .u64 .ptr .align 1 _Z21matrixAddition_kernelPfS_S_i_param_0,
	.param .u64 .ptr .align 1 _Z21matrixAddition_kernelPfS_S_i_param_1,
	.param .u64 .ptr .align 1 _Z21matrixAddition_kernelPfS_S_i_param_2,
	.param .u32 _Z21matrixAddition_kernelPfS_S_i_param_3
)
{
	.reg .pred 	%p<12>;
	.reg .b32 	%r<38>;
	.reg .b32 	%f<88>;
	.reg .b64 	%rd<26>;

	ld.param.u64 	%rd7, [_Z21matrixAddition_kernelPfS_S_i_param_0];
	ld.param.u64 	%rd8, [_Z21matrixAddition_kernelPfS_S_i_param_1];
	ld.param.u64 	%rd9, [_Z21matrixAddition_kernelPfS_S_i_param_2];
	ld.param.u32 	%r22, [_Z21matrixAddition_kernelPfS_S_i_param_3];
	cvta.to.global.u64 	%rd1, %rd9;
	cvta.to.global.u64 	%rd2, %rd8;
	cvta.to.global.u64 	%rd3, %rd7;
	mov.u32 	%r23, %ctaid.x;
	mov.u32 	%r24, %ntid.x;
	mov.u32 	%r25, %tid.x;
	mad.lo.s32 	%r26, %r23, %r24, %r25;
	mul.lo.s32 	%r1, %r22, %r26;
	mul.lo.s32 	%r27, %r22, %r22;
	setp.ge.s32 	%p1, %r1, %r27;
	setp.lt.s32 	%p2, %r22, 1;
	or.pred  	%p3, %p1, %p2;
	@%p3 bra 	$L__BB0_13;
	and.b32  	%r2, %r22, 15;
	setp.lt.u32 	%p4, %r22, 16;
	mov.b32 	%r34, 0;
	@%p4 bra 	$L__BB0_4;
	and.b32  	%r34, %r22, 2147483632;
	neg.s32 	%r32, %r34;
	add.s64 	%rd4, %rd3, 32;
	add.s64 	%rd5, %rd2, 32;
	add.s64 	%rd6, %rd1, 32;
	mov.u32 	%r31, %r1;
$L__BB0_3:
	.pragma "nounroll";
	mul.wide.s32 	%rd10, %r31, 4;
	add.s64 	%rd11, %rd4, %rd10;
	add.s64 	%rd12, %rd5, %rd10;
	add.s64 	%rd13, %rd6, %rd10;
	ld.global.f32 	%f1, [%rd11+-32];
	ld.global.f32 	%f2, [%rd12+-32];
	add.f32 	%f3, %f1, %f2;
	st.global.f32 	[%rd13+-32], %f3;
	ld.global.f32 	%f4, [%rd11+-28];
	ld.global.f32 	%f5, [%rd12+-28];
	add.f32 	%f6, %f4, %f5;
	st.global.f32 	[%rd13+-28], %f6;
	ld.global.f32 	%f7, [%rd11+-24];
	ld.global.f32 	%f8, [%rd12+-24];
	add.f32 	%f9, %f7, %f8;
	st.global.f32 	[%rd13+-24], %f9;
	ld.global.f32 	%f10, [%rd11+-20];
	ld.global.f32 	%f11, [%rd12+-20];
	add.f32 	%f12, %f10, %f11;
	st.global.f32 	[%rd13+-20], %f12;
	ld.global.f32 	%f13, [%rd11+-16];
	ld.global.f32 	%f14, [%rd12+-16];
	add.f32 	%f15, %f13, %f14;
	st.global.f32 	[%rd13+-16], %f15;
	ld.global.f32 	%f16, [%rd11+-12];
	ld.global.f32 	%f17, [%rd12+-12];
	add.f32 	%f18, %f16, %f17;
	st.global.f32 	[%rd13+-12], %f18;
	ld.global.f32 	%f19, [%rd11+-8];
	ld.global.f32 	%f20, [%rd12+-8];
	add.f32 	%f21, %f19, %f20;
	st.global.f32 	[%rd13+-8], %f21;
	ld.global.f32 	%f22, [%rd11+-4];
	ld.global.f32 	%f23, [%rd12+-4];
	add.f32 	%f24, %f22, %f23;
	st.global.f32 	[%rd13+-4], %f24;
	ld.global.f32 	%f25, [%rd11];
	ld.global.f32 	%f26, [%rd12];
	add.f32 	%f27, %f25, %f26;
	st.global.f32 	[%rd13], %f27;
	ld.global.f32 	%f28, [%rd11+4];
	ld.global.f32 	%f29, [%rd12+4];
	add.f32 	%f30, %f28, %f29;
	st.global.f32 	[%rd13+4], %f30;
	ld.global.f32 	%f31, [%rd11+8];
	ld.global.f32 	%f32, [%rd12+8];
	add.f32 	%f33, %f31, %f32;
	st.global.f32 	[%rd13+8], %f33;
	ld.global.f32 	%f34, [%rd11+12];
	ld.global.f32 	%f35, [%rd12+12];
	add.f32 	%f36, %f34, %f35;
	st.global.f32 	[%rd13+12], %f36;
	ld.global.f32 	%f37, [%rd11+16];
	ld.global.f32 	%f38, [%rd12+16];
	add.f32 	%f39, %f37, %f38;
	st.global.f32 	[%rd13+16], %f39;
	ld.global.f32 	%f40, [%rd11+20];
	ld.global.f32 	%f41, [%rd12+20];
	add.f32 	%f42, %f40, %f41;
	st.global.f32 	[%rd13+20], %f42;
	ld.global.f32 	%f43, [%rd11+24];
	ld.global.f32 	%f44, [%rd12+24];
	add.f32 	%f45, %f43, %f44;
	st.global.f32 	[%rd13+24], %f45;
	ld.global.f32 	%f46, [%rd11+28];
	ld.global.f32 	%f47, [%rd12+28];
	add.f32 	%f48, %f46, %f47;
	st.global.f32 	[%rd13+28], %f48;
	add.s32 	%r32, %r32, 16;
	add.s32 	%r31, %r31, 16;
	setp.ne.s32 	%p5, %r32, 0;
	@%p5 bra 	$L__BB0_3;
$L__BB0_4:
	setp.eq.s32 	%p6, %r2, 0;
	@%p6 bra 	$L__BB0_13;
	and.b32  	%r10, %r22, 7;
	setp.lt.u32 	%p7, %r2, 8;
	@%p7 bra 	$L__BB0_7;
	add.s32 	%r29, %r34, %r1;
	mul.wide.s32 	%rd14, %r29, 4;
	add.s64 	%rd15, %rd3, %rd14;
	ld.global.f32 	%f49, [%rd15];
	add.s64 	%rd16, %rd2, %rd14;
	ld.global.f32 	%f50, [%rd16];
	add.f32 	%f51, %f49, %f50;
	add.s64 	%rd17, %rd1, %rd14;
	st.global.f32 	[%rd17], %f51;
	ld.global.f32 	%f52, [%rd15+4];
	ld.global.f32 	%f53, [%rd16+4];
	add.f32 	%f54, %f52, %f53;
	st.global.f32 	[%rd17+4], %f54;
	ld.global.f32 	%f55, [%rd15+8];
	ld.global.f32 	%f56, [%rd16+8];
	add.f32 	%f57, %f55, %f56;
	st.global.f32 	[%rd17+8], %f57;
	ld.global.f32 	%f58, [%rd15+12];
	ld.global.f32 	%f59, [%rd16+12];
	add.f32 	%f60, %f58, %f59;
	st.global.f32 	[%rd17+12], %f60;
	ld.global.f32 	%f61, [%rd15+16];
	ld.global.f32 	%f62, [%rd16+16];
	add.f32 	%f63, %f61, %f62;
	st.global.f32 	[%rd17+16], %f63;
	ld.global.f32 	%f64, [%rd15+20];
	ld.global.f32 	%f65, [%rd16+20];
	add.f32 	%f66, %f64, %f65;
	st.global.f32 	[%rd17+20], %f66;
	ld.global.f32 	%f67, [%rd15+24];
	ld.global.f32 	%f68, [%rd16+24];
	add.f32 	%f69, %f67, %f68;
	st.global.f32 	[%rd17+24], %f69;
	ld.global.f32 	%f70, [%rd15+28];
	ld.global.f32 	%f71, [%rd16+28];
	add.f32 	%f72, %f70, %f71;
	st.global.f32 	[%rd17+28], %f72;
	add.s32 	%r34, %r34, 8;
$L__BB0_7:
	setp.eq.s32 	%p8, %r10, 0;
	@%p8 bra 	$L__BB0_13;
	and.b32  	%r13, %r22, 3;
	setp.lt.u32 	%p9, %r10, 4;
	@%p9 bra 	$L__BB0_10;
	add.s32 	%r30, %r34, %r1;
	mul.wide.s32 	%rd18, %r30, 4;
	add.s64 	%rd19, %rd3, %rd18;
	ld.global.f32 	%f73, [%rd19];
	add.s64 	%rd20, %rd2, %rd18;
	ld.global.f32 	%f74, [%rd20];
	add.f32 	%f75, %f73, %f74;
	add.s64 	%rd21, %rd1, %rd18;
	st.global.f32 	[%rd21], %f75;
	ld.global.f32 	%f76, [%rd19+4];
	ld.global.f32 	%f77, [%rd20+4];
	add.f32 	%f78, %f76, %f77;
	st.global.f32 	[%rd21+4], %f78;
	ld.global.f32 	%f79, [%rd19+8];
	ld.global.f32 	%f80, [%rd20+8];
	add.f32 	%f81, %f79, %f80;
	st.global.f32 	[%rd21+8], %f81;
	ld.global.f32 	%f82, [%rd19+12];
	ld.global.f32 	%f83, [%rd20+12];
	add.f32 	%f84, %f82, %f83;
	st.global.f32 	[%rd21+12], %f84;
	add.s32 	%r34, %r34, 4;
$L__BB0_10:
	setp.eq.s32 	%p10, %r13, 0;
	@%p10 bra 	$L__BB0_13;
	add.s32 	%r37, %r34, %r1;
	neg.s32 	%r36, %r13;
$L__BB0_12:
	.pragma "nounroll";
	mul.wide.s32 	%rd22, %r37, 4;
	add.s64 	%rd23, %rd1, %rd22;
	add.s64 	%rd24, %rd2, %rd22;
	add.s64 	%rd25, %rd3, %rd22;
	ld.global.f32 	%f85, [%rd25];
	ld.global.f32 	%f86, [%rd24];
	add.f32 	%f87, %f85, %f86;
	st.global.f32 	[%rd23], %f87;
	add.s32 	%r37, %r37, 1;
	add.s32 	%r36, %r36, 1;
	setp.ne.s32 	%p11, %r36, 0;
	@%p11 bra 	$L__BB0_12;
$L__BB0_13:
	ret;

}


// ===== COMPILED SASS (sm_100) =====

	.target	sm_100

	.elftype	@"ET_EXEC"


//--------------------- .note.nv.tkinfo           --------------------------
	.section	.note.nv.tkinfo,"",@"SHT_NOTE"
	.sectionflags	@"SHF_NOTE_NV_TKINFO"
	.tkinfo
        /*0018*/ 	.word	0x00000002
        /*0030*/ 	.string	""
        /*0030*/ 	.string	"ptxas"
        /*0030*/ 	.string	"Cuda compilation tools, release 13.0, V13.0.88"
        /*0030*/ 	.string	"Build cuda_13.0.r13.0/compiler.36424714_0"
        /*0030*/ 	.string	"-arch sm_100 -m 64 "



//--------------------- .note.nv.cuinfo           --------------------------
	.section	.note.nv.cuinfo,"",@"SHT_NOTE"
	.sectionflags	@"SHF_NOTE_NV_CUINFO"
        /*0018*/ 	.short	0x0002
        /*001a*/ 	.short	0x0064
        /*001c*/ 	.short	0x0082
	.zero		2


//--------------------- .nv.info                  --------------------------
	.section	.nv.info,"",@"SHT_CUDA_INFO"
	.align	4


	//----- nvinfo : EIATTR_REGCOUNT
	.align		4
        /*0000*/ 	.byte	0x04, 0x2f
        /*0002*/ 	.short	(.L_1 - .L_0)
	.align		4
.L_0:
        /*0004*/ 	.word	index@(_Z21matrixAddition_kernelPfS_S_i)
        /*0008*/ 	.word	0x00000016


	//----- nvinfo : EIATTR_FRAME_SIZE
	.align		4
.L_1:
        /*000c*/ 	.byte	0x04, 0x11
        /*000e*/ 	.short	(.L_3 - .L_2)
	.align		4
.L_2:
        /*0010*/ 	.word	index@(_Z21matrixAddition_kernelPfS_S_i)
        /*0014*/ 	.word	0x00000000


	//----- nvinfo : EIATTR_MIN_STACK_SIZE
	.align		4
.L_3:
        /*0018*/ 	.byte	0x04, 0x12
        /*001a*/ 	.short	(.L_5 - .L_4)
	.align		4
.L_4:
        /*001c*/ 	.word	index@(_Z21matrixAddition_kernelPfS_S_i)
        /*0020*/ 	.word	0x00000000
.L_5:


//--------------------- .nv.compat                --------------------------
	.section	.nv.compat,"",@"SHT_CUDA_COMPAT_INFO"
	.align	4
        /*0000*/ 	.byte	0x02, 0x09, 0x00, 0x00, 0x02, 0x02, 0x01, 0x00, 0x02, 0x05, 0x05, 0x00, 0x03, 0x07, 0x01, 0x01
        /*0010*/ 	.byte	0x02, 0x03, 0x00, 0x00, 0x02, 0x06, 0x01, 0x00, 0x04, 0x0b, 0x08, 0x00, 0x09, 0x00, 0x00, 0x00
        /*0020*/ 	.byte	0x00, 0x00, 0x00, 0x00


//--------------------- .nv.info._Z21matrixAddition_kernelPfS_S_i --------------------------
	.section	.nv.info._Z21matrixAddition_kernelPfS_S_i,"",@"SHT_CUDA_INFO"
	.sectionflags	@""
	.align	4


	//----- nvinfo : EIATTR_CUDA_API_VERSION
	.align		4
        /*0000*/ 	.byte	0x04, 0x37
        /*0002*/ 	.short	(.L_7 - .L_6)
.L_6:
        /*0004*/ 	.word	0x00000082


	//----- nvinfo : EIATTR_KPARAM_INFO
	.align		4
.L_7:
        /*0008*/ 	.byte	0x04, 0x17
        /*000a*/ 	.short	(.L_9 - .L_8)
.L_8:
        /*000c*/ 	.word	0x00000000
        /*0010*/ 	.short	0x0003
        /*0012*/ 	.short	0x0018
        /*0014*/ 	.byte	0x00, 0xf0, 0x11, 0x00


	//----- nvinfo : EIATTR_KPARAM_INFO
	.align		4
.L_9:
        /*0018*/ 	.byte	0x04, 0x17
        /*001a*/ 	.short	(.L_11 - .L_10)
.L_10:
        /*001c*/ 	.word	0x00000000
        /*0020*/ 	.short	0x0002
        /*0022*/ 	.short	0x0010
        /*0024*/ 	.byte	0x00, 0xf5, 0x21, 0x00


	//----- nvinfo : EIATTR_KPARAM_INFO
	.align		4
.L_11:
        /*0028*/ 	.byte	0x04, 0x17
        /*002a*/ 	.short	(.L_13 - .L_12)
.L_12:
        /*002c*/ 	.word	0x00000000
        /*0030*/ 	.short	0x0001
        /*0032*/ 	.short	0x0008
        /*0034*/ 	.byte	0x00, 0xf5, 0x21, 0x00


	//----- nvinfo : EIATTR_KPARAM_INFO
	.align		4
.L_13:
        /*0038*/ 	.byte	0x04, 0x17
        /*003a*/ 	.short	(.L_15 - .L_14)
.L_14:
        /*003c*/ 	.word	0x00000000
        /*0040*/ 	.short	0x0000
        /*0042*/ 	.short	0x0000
        /*0044*/ 	.byte	0x00, 0xf5, 0x21, 0x00


	//----- nvinfo : EIATTR_SPARSE_MMA_MASK
	.align		4
.L_15:
        /*0048*/ 	.byte	0x03, 0x50
        /*004a*/ 	.short	0x0000


	//----- nvinfo : EIATTR_MAXREG_COUNT
	.align		4
        /*004c*/ 	.byte	0x03, 0x1b
        /*004e*/ 	.short	0x00ff


	//----- nvinfo : EIATTR_MERCURY_ISA_VERSION
	.align		4
        /*0050*/ 	.byte	0x03, 0x5f
        /*0052*/ 	.short	0x0101


	//----- nvinfo : EIATTR_VRC_CTA_INIT_COUNT
	.align		4
        /*0054*/ 	.byte	0x02, 0x4a
	.zero		1
	.zero		1


	//----- nvinfo : EIATTR_EXIT_INSTR_OFFSETS
	.align		4
        /*0058*/ 	.byte	0x04, 0x1c
        /*005a*/ 	.short	(.L_17 - .L_16)


	//   ....[0]....
.L_16:
        /*005c*/ 	.word	0x000000a0


	//   ....[1]....
        /*0060*/ 	.word	0x00000690


	//   ....[2]....
        /*0064*/ 	.word	0x00000960


	//   ....[3]....
        /*0068*/ 	.word	0x00000b30


	//   ....[4]....
        /*006c*/ 	.word	0x00000c40


	//----- nvinfo : EIATTR_CBANK_PARAM_SIZE
	.align		4
.L_17:
        /*0070*/ 	.byte	0x03, 0x19
        /*0072*/ 	.short	0x001c


	//----- nvinfo : EIATTR_PARAM_CBANK
	.align		4
        /*0074*/ 	.byte	0x04, 0x0a
        /*0076*/ 	.short	(.L_19 - .L_18)
	.align		4
.L_18:
        /*0078*/ 	.word	index@(.nv.constant0._Z21matrixAddition_kernelPfS_S_i)
        /*007c*/ 	.short	0x0380
        /*007e*/ 	.short	0x001c


	//----- nvinfo : EIATTR_SW_WAR
	.align		4
.L_19:
        /*0080*/ 	.byte	0x04, 0x36
        /*0082*/ 	.short	(.L_21 - .L_20)
.L_20:
        /*0084*/ 	.word	0x00000008
.L_21:


//--------------------- .nv.callgraph             --------------------------
	.section	.nv.callgraph,"",@"SHT_CUDA_CALLGRAPH"
	.align	4
	.sectionentsize	8
	.align		4
        /*0000*/ 	.word	0x00000000
	.align		4
        /*0004*/ 	.word	0xffffffff
	.align		4
        /*0008*/ 	.word	0x00000000
	.align		4
        /*000c*/ 	.word	0xfffffffe
	.align		4
        /*0010*/ 	.word	0x00000000
	.align		4
        /*0014*/ 	.word	0xfffffffd
	.align		4
        /*0018*/ 	.word	0x00000000
	.align		4
        /*001c*/ 	.word	0xfffffffc


//--------------------- .text._Z21matrixAddition_kernelPfS_S_i --------------------------
	.section	.text._Z21matrixAddition_kernelPfS_S_i,"ax",@progbits
	.align	128
        .global         _Z21matrixAddition_kernelPfS_S_i
        .type           _Z21matrixAddition_kernelPfS_S_i,@function
        .size           _Z21matrixAddition_kernelPfS_S_i,(.L_x_6 - _Z21matrixAddition_kernelPfS_S_i)
        .other          _Z21matrixAddition_kernelPfS_S_i,@"STO_CUDA_ENTRY STV_DEFAULT"
_Z21matrixAddition_kernelPfS_S_i:
.text._Z21matrixAddition_kernelPfS_S_i:
[----:B------:R-:W-:Y:S01]  /*0000*/  LDC R1, c[0x0][0x37c] ;  /* 0x0000df00ff017b82 */ /* 0x000fe20000000800 */
[----:B------:R-:W0:Y:S07]  /*0010*/  S2R R0, SR_TID.X ;  /* 0x0000000000007919 */ /* 0x000e2e0000002100 */
[----:B------:R-:W0:Y:S08]  /*0020*/  S2UR UR4, SR_CTAID.X ;  /* 0x00000000000479c3 */ /* 0x000e300000002500 */
[----:B------:R-:W0:Y:S08]  /*0030*/  LDC R3, c[0x0][0x360] ;  /* 0x0000d800ff037b82 */ /* 0x000e300000000800 */
[----:B------:R-:W1:Y:S01]  /*0040*/  LDC R2, c[0x0][0x398] ;  /* 0x0000e600ff027b82 */ /* 0x000e620000000800 */
[----:B0-----:R-:W-:-:S02]  /*0050*/  IMAD R3, R3, UR4, R0 ;  /* 0x0000000403037c24 */ /* 0x001fc4000f8e0200 */
[CC--:B-1----:R-:W-:Y:S01]  /*0060*/  IMAD R5, R2.reuse, R2.reuse, RZ ;  /* 0x0000000202057224 */ /* 0x0c2fe200078e02ff */
[----:B------:R-:W-:Y:S01]  /*0070*/  ISETP.GE.AND P0, PT, R2, 0x1, PT ;  /* 0x000000010200780c */ /* 0x000fe20003f06270 */
[----:B------:R-:W-:-:S05]  /*0080*/  IMAD R0, R3, R2, RZ ;  /* 0x0000000203007224 */ /* 0x000fca00078e02ff */
[----:B------:R-:W-:-:S13]  /*0090*/  ISETP.GE.OR P0, PT, R0, R5, !P0 ;  /* 0x000000050000720c */ /* 0x000fda0004706670 */
[----:B------:R-:W-:Y:S05]  /*00a0*/  @P0 EXIT ;  /* 0x000000000000094d */ /* 0x000fea0003800000 */
[C---:B------:R-:W-:Y:S01]  /*00b0*/  ISETP.GE.U32.AND P1, PT, R2.reuse, 0x10, PT ;  /* 0x000000100200780c */ /* 0x040fe20003f26070 */
[----:B------:R-:W0:Y:S01]  /*00c0*/  LDCU.64 UR12, c[0x0][0x358] ;  /* 0x00006b00ff0c77ac */ /* 0x000e220008000a00 */
[----:B------:R-:W-:Y:S01]  /*00d0*/  LOP3.LUT R14, R2, 0xf, RZ, 0xc0, !PT ;  /* 0x0000000f020e7812 */ /* 0x000fe200078ec0ff */
[----:B------:R-:W-:-:S03]  /*00e0*/  HFMA2 R3, -RZ, RZ, 0, 0 ;  /* 0x00000000ff037431 */ /* 0x000fc600000001ff */
[----:B------:R-:W-:-:S07]  /*00f0*/  ISETP.NE.AND P0, PT, R14, RZ, PT ;  /* 0x000000ff0e00720c */ /* 0x000fce0003f05270 */
[----:B------:R-:W-:Y:S06]  /*0100*/  @!P1 BRA `(.L_x_0) ;  /* 0x0000000400609947 */ /* 0x000fec0003800000 */
[----:B------:R-:W1:Y:S01]  /*0110*/  LDCU.128 UR4, c[0x0][0x380] ;  /* 0x00007000ff0477ac */ /* 0x000e620008000c00 */
[----:B------:R-:W-:Y:S02]  /*0120*/  LOP3.LUT R3, R2, 0x7ffffff0, RZ, 0xc0, !PT ;  /* 0x7ffffff002037812 */ /* 0x000fe400078ec0ff */
[----:B------:R-:W-:Y:S01]  /*0130*/  MOV R10, R0 ;  /* 0x00000000000a7202 */ /* 0x000fe20000000f00 */
[----:B------:R-:W2:Y:S01]  /*0140*/  LDCU.64 UR10, c[0x0][0x390] ;  /* 0x00007200ff0a77ac */ /* 0x000ea20008000a00 */
[----:B------:R-:W-:Y:S01]  /*0150*/  IADD3 R11, PT, PT, -R3, RZ, RZ ;  /* 0x000000ff030b7210 */ /* 0x000fe20007ffe1ff */
[----:B-1----:R-:W-:Y:S02]  /*0160*/  UIADD3 UR8, UP0, UPT, UR4, 0x20, URZ ;  /* 0x0000002004087890 */ /* 0x002fe4000ff1e0ff */
[----:B------:R-:W-:Y:S02]  /*0170*/  UIADD3 UR6, UP1, UPT, UR6, 0x20, URZ ;  /* 0x0000002006067890 */ /* 0x000fe4000ff3e0ff */
[----:B--2---:R-:W-:-:S02]  /*0180*/  UIADD3 UR4, UP2, UPT, UR10, 0x20, URZ ;  /* 0x000000200a047890 */ /* 0x004fc4000ff5e0ff */
[----:B------:R-:W-:Y:S02]  /*0190*/  UIADD3.X UR9, UPT, UPT, URZ, UR5, URZ, UP0, !UPT ;  /* 0x00000005ff097290 */ /* 0x000fe400087fe4ff */
[----:B------:R-:W-:Y:S02]  /*01a0*/  UIADD3.X UR7, UPT, UPT, URZ, UR7, URZ, UP1, !UPT ;  /* 0x00000007ff077290 */ /* 0x000fe40008ffe4ff */
[----:B------:R-:W-:-:S12]  /*01b0*/  UIADD3.X UR5, UPT, UPT, URZ, UR11, URZ, UP2, !UPT ;  /* 0x0000000bff057290 */ /* 0x000fd800097fe4ff */
.L_x_1:
[----:B------:R-:W-:Y:S02]  /*01c0*/  MOV R4, UR8 ;  /* 0x0000000800047c02 */ /* 0x000fe40008000f00 */
[----:B------:R-:W-:Y:S02]  /*01d0*/  MOV R5, UR9 ;  /* 0x0000000900057c02 */ /* 0x000fe40008000f00 */
[----:B------:R-:W-:Y:S02]  /*01e0*/  MOV R6, UR6 ;  /* 0x0000000600067c02 */ /* 0x000fe40008000f00 */
[----:B------:R-:W-:Y:S01]  /*01f0*/  MOV R7, UR7 ;  /* 0x0000000700077c02 */ /* 0x000fe20008000f00 */
[----:B------:R-:W-:-:S04]  /*0200*/  IMAD.WIDE R4, R10, 0x4, R4 ;  /* 0x000000040a047825 */ /* 0x000fc800078e0204 */
[----:B------:R-:W-:Y:S01]  /*0210*/  IMAD.WIDE R6, R10, 0x4, R6 ;  /* 0x000000040a067825 */ /* 0x000fe200078e0206 */
[----:B0-----:R-:W2:Y:S04]  /*0220*/  LDG.E R12, desc[UR12][R4.64+-0x20] ;  /* 0xffffe00c040c7981 */ /* 0x001ea8000c1e1900 */
[----:B----4-:R-:W2:Y:S01]  /*0230*/  LDG.E R13, desc[UR12][R6.64+-0x20] ;  /* 0xffffe00c060d7981 */ /* 0x010ea2000c1e1900 */
[----:B------:R-:W-:Y:S02]  /*0240*/  MOV R8, UR4 ;  /* 0x0000000400087c02 */ /* 0x000fe40008000f00 */
[----:B------:R-:W-:-:S03]  /*0250*/  MOV R9, UR5 ;  /* 0x0000000500097c02 */ /* 0x000fc60008000f00 */
[----:B------:R-:W-:-:S04]  /*0260*/  IMAD.WIDE R8, R10, 0x4, R8 ;  /* 0x000000040a087825 */ /* 0x000fc800078e0208 */
[----:B--2---:R-:W-:-:S05]  /*0270*/  FADD R13, R12, R13 ;  /* 0x0000000d0c0d7221 */ /* 0x004fca0000000000 */
[----:B------:R0:W-:Y:S04]  /*0280*/  STG.E desc[UR12][R8.64+-0x20], R13 ;  /* 0xffffe00d08007986 */ /* 0x0001e8000c10190c */
[----:B------:R-:W2:Y:S04]  /*0290*/  LDG.E R12, desc[UR12][R4.64+-0x1c] ;  /* 0xffffe40c040c7981 */ /* 0x000ea8000c1e1900 */
[----:B------:R-:W2:Y:S02]  /*02a0*/  LDG.E R15, desc[UR12][R6.64+-0x1c] ;  /* 0xffffe40c060f7981 */ /* 0x000ea4000c1e1900 */
[----:B--2---:R-:W-:-:S05]  /*02b0*/  FADD R15, R12, R15 ;  /* 0x0000000f0c0f7221 */ /* 0x004fca0000000000 */
[----:B------:R1:W-:Y:S04]  /*02c0*/  STG.E desc[UR12][R8.64+-0x1c], R15 ;  /* 0xffffe40f08007986 */ /* 0x0003e8000c10190c */
[----:B------:R-:W2:Y:S04]  /*02d0*/  LDG.E R12, desc[UR12][R4.64+-0x18] ;  /* 0xffffe80c040c7981 */ /* 0x000ea8000c1e1900 */
[----:B------:R-:W2:Y:S02]  /*02e0*/  LDG.E R17, desc[UR12][R6.64+-0x18] ;  /* 0xffffe80c06117981 */ /* 0x000ea4000c1e1900 */
[----:B--2---:R-:W-:-:S05]  /*02f0*/  FADD R17, R12, R17 ;  /* 0x000000110c117221 */ /* 0x004fca0000000000 */
[----:B------:R2:W-:Y:S04]  /*0300*/  STG.E desc[UR12][R8.64+-0x18], R17 ;  /* 0xffffe81108007986 */ /* 0x0005e8000c10190c */
[----:B------:R-:W3:Y:S04]  /*0310*/  LDG.E R12, desc[UR12][R4.64+-0x14] ;  /* 0xffffec0c040c7981 */ /* 0x000ee8000c1e1900 */
[----:B------:R-:W3:Y:S02]  /*0320*/  LDG.E R19, desc[UR12][R6.64+-0x14] ;  /* 0xffffec0c06137981 */ /* 0x000ee4000c1e1900 */
[----:B---3--:R-:W-:-:S05]  /*0330*/  FADD R19, R12, R19 ;  /* 0x000000130c137221 */ /* 0x008fca0000000000 */
[----:B------:R3:W-:Y:S04]  /*0340*/  STG.E desc[UR12][R8.64+-0x14], R19 ;  /* 0xffffec1308007986 */ /* 0x0007e8000c10190c */
[----:B------:R-:W4:Y:S04]  /*0350*/  LDG.E R12, desc[UR12][R4.64+-0x10] ;  /* 0xfffff00c040c7981 */ /* 0x000f28000c1e1900 */
[----:B0-----:R-:W4:Y:S02]  /*0360*/  LDG.E R13, desc[UR12][R6.64+-0x10] ;  /* 0xfffff00c060d7981 */ /* 0x001f24000c1e1900 */
[----:B----4-:R-:W-:-:S05]  /*0370*/  FADD R13, R12, R13 ;  /* 0x0000000d0c0d7221 */ /* 0x010fca0000000000 */
[----:B------:R0:W-:Y:S04]  /*0380*/  STG.E desc[UR12][R8.64+-0x10], R13 ;  /* 0xfffff00d08007986 */ /* 0x0001e8000c10190c */
[----:B------:R-:W4:Y:S04]  /*0390*/  LDG.E R12, desc[UR12][R4.64+-0xc] ;  /* 0xfffff40c040c7981 */ /* 0x000f28000c1e1900 */
[----:B-1----:R-:W4:Y:S02]  /*03a0*/  LDG.E R15, desc[UR12][R6.64+-0xc] ;  /* 0xfffff40c060f7981 */ /* 0x002f24000c1e1900 */
[----:B----4-:R-:W-:-:S05]  /*03b0*/  FADD R15, R12, R15 ;  /* 0x0000000f0c0f7221 */ /* 0x010fca0000000000 */
[----:B------:R1:W-:Y:S04]  /*03c0*/  STG.E desc[UR12][R8.64+-0xc], R15 ;  /* 0xfffff40f08007986 */ /* 0x0003e8000c10190c */
[----:B------:R-:W4:Y:S04]  /*03d0*/  LDG.E R12, desc[UR12][R4.64+-0x8] ;  /* 0xfffff80c040c7981 */ /* 0x000f28000c1e1900 */
[----:B--2---:R-:W4:Y:S02]  /*03e0*/  LDG.E R17, desc[UR12][R6.64+-0x8] ;  /* 0xfffff80c06117981 */ /* 0x004f24000c1e1900 */
[----:B----4-:R-:W-:-:S05]  /*03f0*/  FADD R17, R12, R17 ;  /* 0x000000110c117221 */ /* 0x010fca0000000000 */
[----:B------:R2:W-:Y:S04]  /*0400*/  STG.E desc[UR12][R8.64+-0x8], R17 ;  /* 0xfffff81108007986 */ /* 0x0005e8000c10190c */
[----:B------:R-:W4:Y:S04]  /*0410*/  LDG.E R12, desc[UR12][R4.64+-0x4] ;  /* 0xfffffc0c040c7981 */ /* 0x000f28000c1e1900 */
[----:B---3--:R-:W4:Y:S02]  /*0420*/  LDG.E R19, desc[UR12][R6.64+-0x4] ;  /* 0xfffffc0c06137981 */ /* 0x008f24000c1e1900 */
[----:B----4-:R-:W-:-:S05]  /*0430*/  FADD R19, R12, R19 ;  /* 0x000000130c137221 */ /* 0x010fca0000000000 */
        /* <DEDUP_REMOVED lines=21> */
[----:B------:R-:W5:Y:S04]  /*0590*/  LDG.E R12, desc[UR12][R4.64+0x14] ;  /* 0x0000140c040c7981 */ /* 0x000f68000c1e1900 */
[----:B-1----:R-:W5:Y:S02]  /*05a0*/  LDG.E R15, desc[UR12][R6.64+0x14] ;  /* 0x0000140c060f7981 */ /* 0x002f64000c1e1900 */
[----:B-----5:R-:W-:-:S05]  /*05b0*/  FADD R15, R12, R15 ;  /* 0x0000000f0c0f7221 */ /* 0x020fca0000000000 */
[----:B------:R4:W-:Y:S04]  /*05c0*/  STG.E desc[UR12][R8.64+0x14], R15 ;  /* 0x0000140f08007986 */ /* 0x0009e8000c10190c */
[----:B------:R-:W5:Y:S04]  /*05d0*/  LDG.E R12, desc[UR12][R4.64+0x18] ;  /* 0x0000180c040c7981 */ /* 0x000f68000c1e1900 */
[----:B--2---:R-:W5:Y:S01]  /*05e0*/  LDG.E R17, desc[UR12][R6.64+0x18] ;  /* 0x0000180c06117981 */ /* 0x004f62000c1e1900 */
[----:B------:R-:W-:Y:S01]  /*05f0*/  IADD3 R11, PT, PT, R11, 0x10, RZ ;  /* 0x000000100b0b7810 */ /* 0x000fe20007ffe0ff */
[----:B-----5:R-:W-:-:S05]  /*0600*/  FADD R17, R12, R17 ;  /* 0x000000110c117221 */ /* 0x020fca0000000000 */
[----:B------:R4:W-:Y:S04]  /*0610*/  STG.E desc[UR12][R8.64+0x18], R17 ;  /* 0x0000181108007986 */ /* 0x0009e8000c10190c */
[----:B------:R-:W2:Y:S04]  /*0620*/  LDG.E R12, desc[UR12][R4.64+0x1c] ;  /* 0x00001c0c040c7981 */ /* 0x000ea8000c1e1900 */
[----:B---3--:R-:W2:Y:S01]  /*0630*/  LDG.E R19, desc[UR12][R6.64+0x1c] ;  /* 0x00001c0c06137981 */ /* 0x008ea2000c1e1900 */
[----:B------:R-:W-:Y:S02]  /*0640*/  ISETP.NE.AND P1, PT, R11, RZ, PT ;  /* 0x000000ff0b00720c */ /* 0x000fe40003f25270 */
[----:B------:R-:W-:Y:S01]  /*0650*/  IADD3 R10, PT, PT, R10, 0x10, RZ ;  /* 0x000000100a0a7810 */ /* 0x000fe20007ffe0ff */
[----:B--2---:R-:W-:-:S05]  /*0660*/  FADD R19, R12, R19 ;  /* 0x000000130c137221 */ /* 0x004fca0000000000 */
[----:B------:R4:W-:Y:S05]  /*0670*/  STG.E desc[UR12][R8.64+0x1c], R19 ;  /* 0x00001c1308007986 */ /* 0x0009ea000c10190c */
[----:B------:R-:W-:Y:S05]  /*0680*/  @P1 BRA `(.L_x_1) ;  /* 0xfffffff800cc1947 */ /* 0x000fea000383ffff */
.L_x_0:
[----:B0-----:R-:W-:Y:S05]  /*0690*/  @!P0 EXIT ;  /* 0x000000000000894d */ /* 0x001fea0003800000 */
[----:B------:R-:W-:Y:S02]  /*06a0*/  ISETP.GE.U32.AND P0, PT, R14, 0x8, PT ;  /* 0x000000080e00780c */ /* 0x000fe40003f06070 */
[----:B------:R-:W-:-:S04]  /*06b0*/  LOP3.LUT R12, R2, 0x7, RZ, 0xc0, !PT ;  /* 0x00000007020c7812 */ /* 0x000fc800078ec0ff */
[----:B------:R-:W-:-:S07]  /*06c0*/  ISETP.NE.AND P1, PT, R12, RZ, PT ;  /* 0x000000ff0c00720c */ /* 0x000fce0003f25270 */
[----:B------:R-:W-:Y:S06]  /*06d0*/  @!P0 BRA `(.L_x_2) ;  /* 0x0000000000a08947 */ /* 0x000fec0003800000 */
[----:B------:R-:W0:Y:S01]  /*06e0*/  LDC.64 R4, c[0x0][0x380] ;  /* 0x0000e000ff047b82 */ /* 0x000e220000000a00 */
[----:B------:R-:W-:-:S07]  /*06f0*/  IADD3 R11, PT, PT, R0, R3, RZ ;  /* 0x00000003000b7210 */ /* 0x000fce0007ffe0ff */
[----:B------:R-:W1:Y:S08]  /*0700*/  LDC.64 R6, c[0x0][0x388] ;  /* 0x0000e200ff067b82 */ /* 0x000e700000000a00 */
[----:B----4-:R-:W2:Y:S01]  /*0710*/  LDC.64 R8, c[0x0][0x390] ;  /* 0x0000e400ff087b82 */ /* 0x010ea20000000a00 */
[----:B0-----:R-:W-:-:S05]  /*0720*/  IMAD.WIDE R4, R11, 0x4, R4 ;  /* 0x000000040b047825 */ /* 0x001fca00078e0204 */
[----:B------:R-:W3:Y:S01]  /*0730*/  LDG.E R10, desc[UR12][R4.64] ;  /* 0x0000000c040a7981 */ /* 0x000ee2000c1e1900 */
[----:B-1----:R-:W-:-:S05]  /*0740*/  IMAD.WIDE R6, R11, 0x4, R6 ;  /* 0x000000040b067825 */ /* 0x002fca00078e0206 */
[----:B------:R-:W3:Y:S01]  /*0750*/  LDG.E R13, desc[UR12][R6.64] ;  /* 0x0000000c060d7981 */ /* 0x000ee2000c1e1900 */
[----:B--2---:R-:W-:-:S04]  /*0760*/  IMAD.WIDE R8, R11, 0x4, R8 ;  /* 0x000000040b087825 */ /* 0x004fc800078e0208 */
[----:B---3--:R-:W-:-:S05]  /*0770*/  FADD R13, R10, R13 ;  /* 0x0000000d0a0d7221 */ /* 0x008fca0000000000 */
        /* <DEDUP_REMOVED lines=25> */
[----:B------:R-:W2:Y:S04]  /*0910*/  LDG.E R10, desc[UR12][R4.64+0x1c] ;  /* 0x00001c0c040a7981 */ /* 0x000ea8000c1e1900 */
[----:B---3--:R-:W2:Y:S01]  /*0920*/  LDG.E R17, desc[UR12][R6.64+0x1c] ;  /* 0x00001c0c06117981 */ /* 0x008ea2000c1e1900 */
[----:B------:R-:W-:Y:S01]  /*0930*/  IADD3 R3, PT, PT, R3, 0x8, RZ ;  /* 0x0000000803037810 */ /* 0x000fe20007ffe0ff */
[----:B--2---:R-:W-:-:S05]  /*0940*/  FADD R17, R10, R17 ;  /* 0x000000110a117221 */ /* 0x004fca0000000000 */
[----:B------:R0:W-:Y:S02]  /*0950*/  STG.E desc[UR12][R8.64+0x1c], R17 ;  /* 0x00001c1108007986 */ /* 0x0001e4000c10190c */
.L_x_2:
[----:B------:R-:W-:Y:S05]  /*0960*/  @!P1 EXIT ;  /* 0x000000000000994d */ /* 0x000fea0003800000 */
[----:B------:R-:W-:Y:S02]  /*0970*/  ISETP.GE.U32.AND P0, PT, R12, 0x4, PT ;  /* 0x000000040c00780c */ /* 0x000fe40003f06070 */
[----:B------:R-:W-:-:S04]  /*0980*/  LOP3.LUT R2, R2, 0x3, RZ, 0xc0, !PT ;  /* 0x0000000302027812 */ /* 0x000fc800078ec0ff */
[----:B------:R-:W-:-:S07]  /*0990*/  ISETP.NE.AND P1, PT, R2, RZ, PT ;  /* 0x000000ff0200720c */ /* 0x000fce0003f25270 */
[----:B------:R-:W-:Y:S06]  /*09a0*/  @!P0 BRA `(.L_x_3) ;  /* 0x0000000000608947 */ /* 0x000fec0003800000 */
[----:B------:R-:W1:Y:S01]  /*09b0*/  LDC.64 R4, c[0x0][0x380] ;  /* 0x0000e000ff047b82 */ /* 0x000e620000000a00 */
[----:B0---4-:R-:W-:-:S07]  /*09c0*/  IADD3 R13, PT, PT, R0, R3, RZ ;  /* 0x00000003000d7210 */ /* 0x011fce0007ffe0ff */
[----:B------:R-:W0:Y:S08]  /*09d0*/  LDC.64 R6, c[0x0][0x388] ;  /* 0x0000e200ff067b82 */ /* 0x000e300000000a00 */
[----:B------:R-:W2:Y:S01]  /*09e0*/  LDC.64 R8, c[0x0][0x390] ;  /* 0x0000e400ff087b82 */ /* 0x000ea20000000a00 */
[----:B-1----:R-:W-:-:S05]  /*09f0*/  IMAD.WIDE R4, R13, 0x4, R4 ;  /* 0x000000040d047825 */ /* 0x002fca00078e0204 */
[----:B------:R-:W3:Y:S01]  /*0a00*/  LDG.E R10, desc[UR12][R4.64] ;  /* 0x0000000c040a7981 */ /* 0x000ee2000c1e1900 */
[----:B0-----:R-:W-:-:S05]  /*0a10*/  IMAD.WIDE R6, R13, 0x4, R6 ;  /* 0x000000040d067825 */ /* 0x001fca00078e0206 */
        /* <DEDUP_REMOVED lines=12> */
[----:B------:R-:W2:Y:S04]  /*0ae0*/  LDG.E R10, desc[UR12][R4.64+0xc] ;  /* 0x00000c0c040a7981 */ /* 0x000ea8000c1e1900 */
[----:B------:R-:W2:Y:S01]  /*0af0*/  LDG.E R17, desc[UR12][R6.64+0xc] ;  /* 0x00000c0c06117981 */ /* 0x000ea2000c1e1900 */
[----:B------:R-:W-:Y:S01]  /*0b00*/  IADD3 R3, PT, PT, R3, 0x4, RZ ;  /* 0x0000000403037810 */ /* 0x000fe20007ffe0ff */
[----:B--2---:R-:W-:-:S05]  /*0b10*/  FADD R17, R10, R17 ;  /* 0x000000110a117221 */ /* 0x004fca0000000000 */
[----:B------:R1:W-:Y:S02]  /*0b20*/  STG.E desc[UR12][R8.64+0xc], R17 ;  /* 0x00000c1108007986 */ /* 0x0003e4000c10190c */
.L_x_3:
[----:B------:R-:W-:Y:S05]  /*0b30*/  @!P1 EXIT ;  /* 0x000000000000994d */ /* 0x000fea0003800000 */
[----:B01--4-:R-:W0:Y:S01]  /*0b40*/  LDC.64 R8, c[0x0][0x390] ;  /* 0x0000e400ff087b82 */ /* 0x013e220000000a00 */
[----:B------:R-:W-:Y:S02]  /*0b50*/  IADD3 R15, PT, PT, R0, R3, RZ ;  /* 0x00000003000f7210 */ /* 0x000fe40007ffe0ff */
[----:B------:R-:W-:-:S05]  /*0b60*/  IADD3 R0, PT, PT, -R2, RZ, RZ ;  /* 0x000000ff02007210 */ /* 0x000fca0007ffe1ff */
[----:B------:R-:W1:Y:S08]  /*0b70*/  LDC.64 R12, c[0x0][0x380] ;  /* 0x0000e000ff0c7b82 */ /* 0x000e700000000a00 */
[----:B------:R-:W2:Y:S02]  /*0b80*/  LDC.64 R10, c[0x0][0x388] ;  /* 0x0000e200ff0a7b82 */ /* 0x000ea40000000a00 */
.L_x_4:
[----:B--2---:R-:W-:-:S04]  /*0b90*/  IMAD.WIDE R4, R15, 0x4, R10 ;  /* 0x000000040f047825 */ /* 0x004fc800078e020a */
[C---:B-1----:R-:W-:Y:S02]  /*0ba0*/  IMAD.WIDE R6, R15.reuse, 0x4, R12 ;  /* 0x000000040f067825 */ /* 0x042fe400078e020c */
[----:B------:R-:W2:Y:S04]  /*0bb0*/  LDG.E R5, desc[UR12][R4.64] ;  /* 0x0000000c04057981 */ /* 0x000ea8000c1e1900 */
[----:B------:R-:W2:Y:S01]  /*0bc0*/  LDG.E R6, desc[UR12][R6.64] ;  /* 0x0000000c06067981 */ /* 0x000ea2000c1e1900 */
[----:B------:R-:W-:Y:S01]  /*0bd0*/  IADD3 R0, PT, PT, R0, 0x1, RZ ;  /* 0x0000000100007810 */ /* 0x000fe20007ffe0ff */
[C---:B0--3--:R-:W-:Y:S01]  /*0be0*/  IMAD.WIDE R2, R15.reuse, 0x4, R8 ;  /* 0x000000040f027825 */ /* 0x049fe200078e0208 */
[----:B------:R-:W-:Y:S02]  /*0bf0*/  IADD3 R15, PT, PT, R15, 0x1, RZ ;  /* 0x000000010f0f7810 */ /* 0x000fe40007ffe0ff */
[----:B------:R-:W-:Y:S01]  /*0c00*/  ISETP.NE.AND P0, PT, R0, RZ, PT ;  /* 0x000000ff0000720c */ /* 0x000fe20003f05270 */
[----:B--2---:R-:W-:-:S05]  /*0c10*/  FADD R17, R6, R5 ;  /* 0x0000000506117221 */ /* 0x004fca0000000000 */
[----:B------:R3:W-:Y:S07]  /*0c20*/  STG.E desc[UR12][R2.64], R17 ;  /* 0x0000001102007986 */ /* 0x0007ee000c10190c */
[----:B------:R-:W-:Y:S05]  /*0c30*/  @P0 BRA `(.L_x_4) ;  /* 0xfffffffc00d40947 */ /* 0x000fea000383ffff */
[----:B------:R-:W-:Y:S05]  /*0c40*/  EXIT ;  /* 0x000000000000794d */ /* 0x000fea0003800000 */
.L_x_5:
[----:B------:R-:W-:-:S00]  /*0c50*/  BRA `(.L_x_5) ;  /* 0xfffffffc00fc7947 */ /* 0x000fc0000383ffff */
[----:B------:R-:W-:-:S00]  /*0c60*/  NOP ;  /* 0x0000000000007918 */ /* 0x000fc00000000000 */
        /* <DEDUP_REMOVED lines=9> */
.L_x_6:


//--------------------- .nv.shared.reserved.0     --------------------------
	.section	.nv.shared.reserved.0,"aw",@nobits
	.weak		__nv_reservedSMEM_offset_0_alias
	.size		__nv_reservedSMEM_offset_0_alias, 0, 64
	.other		__nv_reservedSMEM_offset_0_alias,@"STO_CUDA_RESERVED_SHARED STV_DEFAULT"
__nv_reservedSMEM_offset_0_alias:
	.zero		0
	.zero		64


//--------------------- .nv.constant0._Z21matrixAddition_kernelPfS_S_i --------------------------
	.section	.nv.constant0._Z21matrixAddition_kernelPfS_S_i,"a",@progbits
	.sectionflags	@""
	.align	4
.nv.constant0._Z21matrixAddition_kernelPfS_S_i:
	.zero		924


//--------------------- SYMBOLS --------------------------

	.type		.nv.reservedSmem.offset0,@object
	.size		.nv.reservedSmem.offset0,0x4
